//
// Generated by NVIDIA NVVM Compiler
//
// Compiler Build ID: CL-36424714
// Cuda compilation tools, release 13.0, V13.0.88
// Based on NVVM 20.0.0
//

.version 9.0
.target sm_100
.address_size 64

	// .globl	_Z13Matmul_KernelPiS_S_

.visible .entry _Z13Matmul_KernelPiS_S_(
	.param .u64 .ptr .align 1 _Z13Matmul_KernelPiS_S__param_0,
	.param .u64 .ptr .align 1 _Z13Matmul_KernelPiS_S__param_1,
	.param .u64 .ptr .align 1 _Z13Matmul_KernelPiS_S__param_2
)
{
	.reg .pred 	%p<4>;
	.reg .b32 	%r<22>;
	.reg .b64 	%rd<13>;

	ld.param.u64 	%rd1, [_Z13Matmul_KernelPiS_S__param_0];
	ld.param.u64 	%rd2, [_Z13Matmul_KernelPiS_S__param_1];
	ld.param.u64 	%rd3, [_Z13Matmul_KernelPiS_S__param_2];
	mov.u32 	%r3, %ntid.x;
	mov.u32 	%r4, %ctaid.x;
	mov.u32 	%r5, %tid.x;
	mad.lo.s32 	%r1, %r3, %r4, %r5;
	mov.u32 	%r6, %ntid.y;
	mov.u32 	%r7, %ctaid.y;
	mov.u32 	%r8, %tid.y;
	mad.lo.s32 	%r9, %r6, %r7, %r8;
	setp.gt.s32 	%p1, %r1, 2;
	setp.gt.u32 	%p2, %r9, 2;
	or.pred  	%p3, %p1, %p2;
	@%p3 bra 	$L__BB0_2;
	cvta.to.global.u64 	%rd4, %rd2;
	cvta.to.global.u64 	%rd5, %rd3;
	cvta.to.global.u64 	%rd6, %rd1;
	mul.lo.s32 	%r10, %r9, 3;
	add.s32 	%r11, %r10, %r1;
	mul.wide.s32 	%rd7, %r11, 4;
	add.s64 	%rd8, %rd6, %rd7;
	ld.global.u32 	%r12, [%rd8];
	mul.wide.u32 	%rd9, %r10, 4;
	add.s64 	%rd10, %rd4, %rd9;
	ld.global.u32 	%r13, [%rd10];
	mul.wide.s32 	%rd11, %r1, 4;
	add.s64 	%rd12, %rd5, %rd11;
	ld.global.u32 	%r14, [%rd12];
	mad.lo.s32 	%r15, %r14, %r13, %r12;
	st.global.u32 	[%rd8], %r15;
	ld.global.u32 	%r16, [%rd10+4];
	ld.global.u32 	%r17, [%rd12+12];
	mad.lo.s32 	%r18, %r17, %r16, %r15;
	st.global.u32 	[%rd8], %r18;
	ld.global.u32 	%r19, [%rd10+8];
	ld.global.u32 	%r20, [%rd12+24];
	mad.lo.s32 	%r21, %r20, %r19, %r18;
	st.global.u32 	[%rd8], %r21;
$L__BB0_2:
	ret;

}


// ===== COMPILED SASS (sm_100) =====

	.target	sm_100

	.elftype	@"ET_EXEC"


//--------------------- .note.nv.tkinfo           --------------------------
	.section	.note.nv.tkinfo,"",@"SHT_NOTE"
	.sectionflags	@"SHF_NOTE_NV_TKINFO"
	.tkinfo
        /*0018*/ 	.word	0x00000002
        /*0030*/ 	.string	""
        /*0030*/ 	.string	"ptxas"
        /*0030*/ 	.string	"Cuda compilation tools, release 13.0, V13.0.88"
        /*0030*/ 	.string	"Build cuda_13.0.r13.0/compiler.36424714_0"
        /*0030*/ 	.string	"-arch sm_100 -m 64 "



//--------------------- .note.nv.cuinfo           --------------------------
	.section	.note.nv.cuinfo,"",@"SHT_NOTE"
	.sectionflags	@"SHF_NOTE_NV_CUINFO"
        /*0018*/ 	.short	0x0002
        /*001a*/ 	.short	0x0064
        /*001c*/ 	.short	0x0082
	.zero		2


//--------------------- .nv.info                  --------------------------
	.section	.nv.info,"",@"SHT_CUDA_INFO"
	.align	4


	//----- nvinfo : EIATTR_REGCOUNT
	.align		4
        /*0000*/ 	.byte	0x04, 0x2f
        /*0002*/ 	.short	(.L_1 - .L_0)
	.align		4
.L_0:
        /*0004*/ 	.word	index@(_Z13Matmul_KernelPiS_S_)
        /*0008*/ 	.word	0x00000010


	//----- nvinfo : EIATTR_FRAME_SIZE
	.align		4
.L_1:
        /*000c*/ 	.byte	0x04, 0x11
        /*000e*/ 	.short	(.L_3 - .L_2)
	.align		4
.L_2:
        /*0010*/ 	.word	index@(_Z13Matmul_KernelPiS_S_)
        /*0014*/ 	.word	0x00000000


	//----- nvinfo : EIATTR_MIN_STACK_SIZE
	.align		4
.L_3:
        /*0018*/ 	.byte	0x04, 0x12
        /*001a*/ 	.short	(.L_5 - .L_4)
	.align		4
.L_4:
        /*001c*/ 	.word	index@(_Z13Matmul_KernelPiS_S_)
        /*0020*/ 	.word	0x00000000
.L_5:


//--------------------- .nv.compat                --------------------------
	.section	.nv.compat,"",@"SHT_CUDA_COMPAT_INFO"
	.align	4
        /*0000*/ 	.byte	0x02, 0x09, 0x00, 0x00, 0x02, 0x02, 0x01, 0x00, 0x02, 0x05, 0x05, 0x00, 0x03, 0x07, 0x01, 0x01
        /*0010*/ 	.byte	0x02, 0x03, 0x00, 0x00, 0x02, 0x06, 0x01, 0x00, 0x04, 0x0b, 0x08, 0x00, 0x09, 0x00, 0x00, 0x00
        /*0020*/ 	.byte	0x00, 0x00, 0x00, 0x00


//--------------------- .nv.info._Z13Matmul_KernelPiS_S_ --------------------------
	.section	.nv.info._Z13Matmul_KernelPiS_S_,"",@"SHT_CUDA_INFO"
	.sectionflags	@""
	.align	4


	//----- nvinfo : EIATTR_CUDA_API_VERSION
	.align		4
        /*0000*/ 	.byte	0x04, 0x37
        /*0002*/ 	.short	(.L_7 - .L_6)
.L_6:
        /*0004*/ 	.word	0x00000082


	//----- nvinfo : EIATTR_KPARAM_INFO
	.align		4
.L_7:
        /*0008*/ 	.byte	0x04, 0x17
        /*000a*/ 	.short	(.L_9 - .L_8)
.L_8:
        /*000c*/ 	.word	0x00000000
        /*0010*/ 	.short	0x0002
        /*0012*/ 	.short	0x0010
        /*0014*/ 	.byte	0x00, 0xf5, 0x21, 0x00


	//----- nvinfo : EIATTR_KPARAM_INFO
	.align		4
.L_9:
        /*0018*/ 	.byte	0x04, 0x17
        /*001a*/ 	.short	(.L_11 - .L_10)
.L_10:
        /*001c*/ 	.word	0x00000000
        /*0020*/ 	.short	0x0001
        /*0022*/ 	.short	0x0008
        /*0024*/ 	.byte	0x00, 0xf5, 0x21, 0x00


	//----- nvinfo : EIATTR_KPARAM_INFO
	.align		4
.L_11:
        /*0028*/ 	.byte	0x04, 0x17
        /*002a*/ 	.short	(.L_13 - .L_12)
.L_12:
        /*002c*/ 	.word	0x00000000
        /*0030*/ 	.short	0x0000
        /*0032*/ 	.short	0x0000
        /*0034*/ 	.byte	0x00, 0xf5, 0x21, 0x00


	//----- nvinfo : EIATTR_SPARSE_MMA_MASK
	.align		4
.L_13:
        /*0038*/ 	.byte	0x03, 0x50
        /*003a*/ 	.short	0x0000


	//----- nvinfo : EIATTR_MAXREG_COUNT
	.align		4
        /*003c*/ 	.byte	0x03, 0x1b
        /*003e*/ 	.short	0x00ff


	//----- nvinfo : EIATTR_MERCURY_ISA_VERSION
	.align		4
        /*0040*/ 	.byte	0x03, 0x5f
        /*0042*/ 	.short	0x0101


	//----- nvinfo : EIATTR_VRC_CTA_INIT_COUNT
	.align		4
        /*0044*/ 	.byte	0x02, 0x4a
	.zero		1
	.zero		1


	//----- nvinfo : EIATTR_EXIT_INSTR_OFFSETS
	.align		4
        /*0048*/ 	.byte	0x04, 0x1c
        /*004a*/ 	.short	(.L_15 - .L_14)


	//   ....[0]....
.L_14:
        /*004c*/ 	.word	0x000000b0


	//   ....[1]....
        /*0050*/ 	.word	0x00000220


	//----- nvinfo : EIATTR_CBANK_PARAM_SIZE
	.align		4
.L_15:
        /*0054*/ 	.byte	0x03, 0x19
        /*0056*/ 	.short	0x0018


	//----- nvinfo : EIATTR_PARAM_CBANK
	.align		4
        /*0058*/ 	.byte	0x04, 0x0a
        /*005a*/ 	.short	(.L_17 - .L_16)
	.align		4
.L_16:
        /*005c*/ 	.word	index@(.nv.constant0._Z13Matmul_KernelPiS_S_)
        /*0060*/ 	.short	0x0380
        /*0062*/ 	.short	0x0018


	//----- nvinfo : EIATTR_SW_WAR
	.align		4
.L_17:
        /*0064*/ 	.byte	0x04, 0x36
        /*0066*/ 	.short	(.L_19 - .L_18)
.L_18:
        /*0068*/ 	.word	0x00000008
.L_19:


//--------------------- .nv.callgraph             --------------------------
	.section	.nv.callgraph,"",@"SHT_CUDA_CALLGRAPH"
	.align	4
	.sectionentsize	8
	.align		4
        /*0000*/ 	.word	0x00000000
	.align		4
        /*0004*/ 	.word	0xffffffff
	.align		4
        /*0008*/ 	.word	0x00000000
	.align		4
        /*000c*/ 	.word	0xfffffffe
	.align		4
        /*0010*/ 	.word	0x00000000
	.align		4
        /*0014*/ 	.word	0xfffffffd
	.align		4
        /*0018*/ 	.word	0x00000000
	.align		4
        /*001c*/ 	.word	0xfffffffc


//--------------------- .text._Z13Matmul_KernelPiS_S_ --------------------------
	.section	.text._Z13Matmul_KernelPiS_S_,"ax",@progbits
	.align	128
        .global         _Z13Matmul_KernelPiS_S_
        .type           _Z13Matmul_KernelPiS_S_,@function
        .size           _Z13Matmul_KernelPiS_S_,(.L_x_1 - _Z13Matmul_KernelPiS_S_)
        .other          _Z13Matmul_KernelPiS_S_,@"STO_CUDA_ENTRY STV_DEFAULT"
_Z13Matmul_KernelPiS_S_:
.text._Z13Matmul_KernelPiS_S_:
[----:B------:R-:W-:Y:S01]  /*0000*/  LDC R1, c[0x0][0x37c] ;  /* 0x0000df00ff017b82 */ /* 0x000fe20000000800 */
[----:B------:R-:W0:Y:S01]  /*0010*/  S2R R0, SR_CTAID.Y ;  /* 0x0000000000007919 */ /* 0x000e220000002600 */
[----:B------:R-:W1:Y:S01]  /*0020*/  LDCU UR4, c[0x0][0x360] ;  /* 0x00006c00ff0477ac */ /* 0x000e620008000800 */
[----:B------:R-:W0:Y:S01]  /*0030*/  S2R R3, SR_TID.Y ;  /* 0x0000000000037919 */ /* 0x000e220000002200 */
[----:B------:R-:W0:Y:S01]  /*0040*/  LDCU UR5, c[0x0][0x364] ;  /* 0x00006c80ff0577ac */ /* 0x000e220008000800 */
[----:B------:R-:W1:Y:S01]  /*0050*/  S2R R9, SR_CTAID.X ;  /* 0x0000000000097919 */ /* 0x000e620000002500 */
[----:B------:R-:W1:Y:S01]  /*0060*/  S2R R2, SR_TID.X ;  /* 0x0000000000027919 */ /* 0x000e620000002100 */
[----:B0-----:R-:W-:-:S05]  /*0070*/  IMAD R0, R0, UR5, R3 ;  /* 0x0000000500007c24 */ /* 0x001fca000f8e0203 */
[----:B------:R-:W-:Y:S01]  /*0080*/  ISETP.GT.U32.AND P0, PT, R0, 0x2, PT ;  /* 0x000000020000780c */ /* 0x000fe20003f04070 */
[----:B-1----:R-:W-:-:S05]  /*0090*/  IMAD R9, R9, UR4, R2 ;  /* 0x0000000409097c24 */ /* 0x002fca000f8e0202 */
[----:B------:R-:W-:-:S13]  /*00a0*/  ISETP.GT.OR P0, PT, R9, 0x2, P0 ;  /* 0x000000020900780c */ /* 0x000fda0000704670 */
[----:B------:R-:W-:Y:S05]  /*00b0*/  @P0 EXIT ;  /* 0x000000000000094d */ /* 0x000fea0003800000 */
[----:B------:R-:W0:Y:S01]  /*00c0*/  LDC.64 R4, c[0x0][0x388] ;  /* 0x0000e200ff047b82 */ /* 0x000e220000000a00 */
[----:B------:R-:W1:Y:S01]  /*00d0*/  LDCU.64 UR4, c[0x0][0x358] ;  /* 0x00006b00ff0477ac */ /* 0x000e620008000a00 */
[----:B------:R-:W-:-:S04]  /*00e0*/  LEA R0, R0, R0, 0x1 ;  /* 0x0000000000007211 */ /* 0x000fc800078e08ff */
[----:B------:R-:W-:Y:S02]  /*00f0*/  IADD3 R11, PT, PT, R9, R0, RZ ;  /* 0x00000000090b7210 */ /* 0x000fe40007ffe0ff */
[----:B------:R-:W2:Y:S08]  /*0100*/  LDC.64 R6, c[0x0][0x390] ;  /* 0x0000e400ff067b82 */ /* 0x000eb00000000a00 */
[----:B------:R-:W3:Y:S01]  /*0110*/  LDC.64 R2, c[0x0][0x380] ;  /* 0x0000e000ff027b82 */ /* 0x000ee20000000a00 */
[----:B0-----:R-:W-:-:S04]  /*0120*/  IMAD.WIDE.U32 R4, R0, 0x4, R4 ;  /* 0x0000000400047825 */ /* 0x001fc800078e0004 */
[----:B--2---:R-:W-:Y:S02]  /*0130*/  IMAD.WIDE R6, R9, 0x4, R6 ;  /* 0x0000000409067825 */ /* 0x004fe400078e0206 */
[----:B-1----:R-:W2:Y:S04]  /*0140*/  LDG.E R9, desc[UR4][R4.64] ;  /* 0x0000000404097981 */ /* 0x002ea8000c1e1900 */
[----:B------:R-:W2:Y:S01]  /*0150*/  LDG.E R8, desc[UR4][R6.64] ;  /* 0x0000000406087981 */ /* 0x000ea2000c1e1900 */
[----:B---3--:R-:W-:-:S05]  /*0160*/  IMAD.WIDE R2, R11, 0x4, R2 ;  /* 0x000000040b027825 */ /* 0x008fca00078e0202 */
[----:B------:R-:W2:Y:S02]  /*0170*/  LDG.E R0, desc[UR4][R2.64] ;  /* 0x0000000402007981 */ /* 0x000ea4000c1e1900 */
[----:B--2---:R-:W-:-:S05]  /*0180*/  IMAD R9, R9, R8, R0 ;  /* 0x0000000809097224 */ /* 0x004fca00078e0200 */
[----:B------:R-:W-:Y:S04]  /*0190*/  STG.E desc[UR4][R2.64], R9 ;  /* 0x0000000902007986 */ /* 0x000fe8000c101904 */
[----:B------:R-:W2:Y:S04]  /*01a0*/  LDG.E R0, desc[UR4][R4.64+0x4] ;  /* 0x0000040404007981 */ /* 0x000ea8000c1e1900 */
[----:B------:R-:W2:Y:S02]  /*01b0*/  LDG.E R8, desc[UR4][R6.64+0xc] ;  /* 0x00000c0406087981 */ /* 0x000ea4000c1e1900 */
[----:B--2---:R-:W-:-:S05]  /*01c0*/  IMAD R11, R0, R8, R9 ;  /* 0x00000008000b7224 */ /* 0x004fca00078e0209 */
[----:B------:R-:W-:Y:S04]  /*01d0*/  STG.E desc[UR4][R2.64], R11 ;  /* 0x0000000b02007986 */ /* 0x000fe8000c101904 */
[----:B------:R-:W2:Y:S04]  /*01e0*/  LDG.E R0, desc[UR4][R4.64+0x8] ;  /* 0x0000080404007981 */ /* 0x000ea8000c1e1900 */
[----:B------:R-:W2:Y:S02]  /*01f0*/  LDG.E R8, desc[UR4][R6.64+0x18] ;  /* 0x0000180406087981 */ /* 0x000ea4000c1e1900 */
[----:B--2---:R-:W-:-:S05]  /*0200*/  IMAD R13, R0, R8, R11 ;  /* 0x00000008000d7224 */ /* 0x004fca00078e020b */
[----:B------:R-:W-:Y:S01]  /*0210*/  STG.E desc[UR4][R2.64], R13 ;  /* 0x0000000d02007986 */ /* 0x000fe2000c101904 */
[----:B------:R-:W-:Y:S05]  /*0220*/  EXIT ;  /* 0x000000000000794d */ /* 0x000fea0003800000 */
.L_x_0:
[----:B------:R-:W-:-:S00]  /*0230*/  BRA `(.L_x_0) ;  /* 0xfffffffc00fc7947 */ /* 0x000fc0000383ffff */
[----:B------:R-:W-:-:S00]  /*0240*/  NOP ;  /* 0x0000000000007918 */ /* 0x000fc00000000000 */
        /* <DEDUP_REMOVED lines=11> */
.L_x_1:


//--------------------- .nv.shared.reserved.0     --------------------------
	.section	.nv.shared.reserved.0,"aw",@nobits
	.weak		__nv_reservedSMEM_offset_0_alias
	.size		__nv_reservedSMEM_offset_0_alias, 0, 64
	.other		__nv_reservedSMEM_offset_0_alias,@"STO_CUDA_RESERVED_SHARED STV_DEFAULT"
__nv_reservedSMEM_offset_0_alias:
	.zero		0
	.zero		64


//--------------------- .nv.constant0._Z13Matmul_KernelPiS_S_ --------------------------
	.section	.nv.constant0._Z13Matmul_KernelPiS_S_,"a",@progbits
	.sectionflags	@""
	.align	4
.nv.constant0._Z13Matmul_KernelPiS_S_:
	.zero		920


//--------------------- SYMBOLS --------------------------

	.type		.nv.reservedSmem.offset0,@object
	.size		.nv.reservedSmem.offset0,0x4
